//
// Generated by NVIDIA NVVM Compiler
//
// Compiler Build ID: CL-36424714
// Cuda compilation tools, release 13.0, V13.0.88
// Based on NVVM 20.0.0
//

.version 9.0
.target sm_100
.address_size 64

	// .globl	_Z14compute_weightPdS_d

.visible .entry _Z14compute_weightPdS_d(
	.param .u64 .ptr .align 1 _Z14compute_weightPdS_d_param_0,
	.param .u64 .ptr .align 1 _Z14compute_weightPdS_d_param_1,
	.param .f64 _Z14compute_weightPdS_d_param_2
)
{
	.reg .b64 	%rd<3>;
	.reg .b64 	%fd<4>;

	ld.param.u64 	%rd1, [_Z14compute_weightPdS_d_param_0];
	ld.param.f64 	%fd1, [_Z14compute_weightPdS_d_param_2];
	cvta.to.global.u64 	%rd2, %rd1;
	ld.global.f64 	%fd2, [%rd2];
	add.f64 	%fd3, %fd1, %fd2;
	st.global.f64 	[%rd2], %fd3;
	ret;

}


// ===== COMPILED SASS (sm_100) =====

	.target	sm_100

	.elftype	@"ET_EXEC"


//--------------------- .note.nv.tkinfo           --------------------------
	.section	.note.nv.tkinfo,"",@"SHT_NOTE"
	.sectionflags	@"SHF_NOTE_NV_TKINFO"
	.tkinfo
        /*0018*/ 	.word	0x00000002
        /*0030*/ 	.string	""
        /*0030*/ 	.string	"ptxas"
        /*0030*/ 	.string	"Cuda compilation tools, release 13.0, V13.0.88"
        /*0030*/ 	.string	"Build cuda_13.0.r13.0/compiler.36424714_0"
        /*0030*/ 	.string	"-arch sm_100 -m 64 "



//--------------------- .note.nv.cuinfo           --------------------------
	.section	.note.nv.cuinfo,"",@"SHT_NOTE"
	.sectionflags	@"SHF_NOTE_NV_CUINFO"
        /*0018*/ 	.short	0x0002
        /*001a*/ 	.short	0x0064
        /*001c*/ 	.short	0x0082
	.zero		2


//--------------------- .nv.info                  --------------------------
	.section	.nv.info,"",@"SHT_CUDA_INFO"
	.align	4


	//----- nvinfo : EIATTR_REGCOUNT
	.align		4
        /*0000*/ 	.byte	0x04, 0x2f
        /*0002*/ 	.short	(.L_1 - .L_0)
	.align		4
.L_0:
        /*0004*/ 	.word	index@(_Z14compute_weightPdS_d)
        /*0008*/ 	.word	0x00000008


	//----- nvinfo : EIATTR_FRAME_SIZE
	.align		4
.L_1:
        /*000c*/ 	.byte	0x04, 0x11
        /*000e*/ 	.short	(.L_3 - .L_2)
	.align		4
.L_2:
        /*0010*/ 	.word	index@(_Z14compute_weightPdS_d)
        /*0014*/ 	.word	0x00000000


	//----- nvinfo : EIATTR_MIN_STACK_SIZE
	.align		4
.L_3:
        /*0018*/ 	.byte	0x04, 0x12
        /*001a*/ 	.short	(.L_5 - .L_4)
	.align		4
.L_4:
        /*001c*/ 	.word	index@(_Z14compute_weightPdS_d)
        /*0020*/ 	.word	0x00000000
.L_5:


//--------------------- .nv.compat                --------------------------
	.section	.nv.compat,"",@"SHT_CUDA_COMPAT_INFO"
	.align	4
        /*0000*/ 	.byte	0x02, 0x09, 0x00, 0x00, 0x02, 0x02, 0x01, 0x00, 0x02, 0x05, 0x05, 0x00, 0x03, 0x07, 0x01, 0x01
        /*0010*/ 	.byte	0x02, 0x03, 0x00, 0x00, 0x02, 0x06, 0x01, 0x00, 0x04, 0x0b, 0x08, 0x00, 0x01, 0x00, 0x00, 0x00
        /*0020*/ 	.byte	0x00, 0x00, 0x00, 0x00


//--------------------- .nv.info._Z14compute_weightPdS_d --------------------------
	.section	.nv.info._Z14compute_weightPdS_d,"",@"SHT_CUDA_INFO"
	.sectionflags	@""
	.align	4


	//----- nvinfo : EIATTR_CUDA_API_VERSION
	.align		4
        /*0000*/ 	.byte	0x04, 0x37
        /*0002*/ 	.short	(.L_7 - .L_6)
.L_6:
        /*0004*/ 	.word	0x00000082


	//----- nvinfo : EIATTR_KPARAM_INFO
	.align		4
.L_7:
        /*0008*/ 	.byte	0x04, 0x17
        /*000a*/ 	.short	(.L_9 - .L_8)
.L_8:
        /*000c*/ 	.word	0x00000000
        /*0010*/ 	.short	0x0002
        /*0012*/ 	.short	0x0010
        /*0014*/ 	.byte	0x00, 0xf0, 0x21, 0x00


	//----- nvinfo : EIATTR_KPARAM_INFO
	.align		4
.L_9:
        /*0018*/ 	.byte	0x04, 0x17
        /*001a*/ 	.short	(.L_11 - .L_10)
.L_10:
        /*001c*/ 	.word	0x00000000
        /*0020*/ 	.short	0x0001
        /*0022*/ 	.short	0x0008
        /*0024*/ 	.byte	0x00, 0xf5, 0x21, 0x00


	//----- nvinfo : EIATTR_KPARAM_INFO
	.align		4
.L_11:
        /*0028*/ 	.byte	0x04, 0x17
        /*002a*/ 	.short	(.L_13 - .L_12)
.L_12:
        /*002c*/ 	.word	0x00000000
        /*0030*/ 	.short	0x0000
        /*0032*/ 	.short	0x0000
        /*0034*/ 	.byte	0x00, 0xf5, 0x21, 0x00


	//----- nvinfo : EIATTR_SPARSE_MMA_MASK
	.align		4
.L_13:
        /*0038*/ 	.byte	0x03, 0x50
        /*003a*/ 	.short	0x0000


	//----- nvinfo : EIATTR_MAXREG_COUNT
	.align		4
        /*003c*/ 	.byte	0x03, 0x1b
        /*003e*/ 	.short	0x00ff


	//----- nvinfo : EIATTR_MERCURY_ISA_VERSION
	.align		4
        /*0040*/ 	.byte	0x03, 0x5f
        /*0042*/ 	.short	0x0101


	//----- nvinfo : EIATTR_VRC_CTA_INIT_COUNT
	.align		4
        /*0044*/ 	.byte	0x02, 0x4a
	.zero		1
	.zero		1


	//----- nvinfo : EIATTR_EXIT_INSTR_OFFSETS
	.align		4
        /*0048*/ 	.byte	0x04, 0x1c
        /*004a*/ 	.short	(.L_15 - .L_14)


	//   ....[0]....
.L_14:
        /*004c*/ 	.word	0x00000070


	//----- nvinfo : EIATTR_CBANK_PARAM_SIZE
	.align		4
.L_15:
        /*0050*/ 	.byte	0x03, 0x19
        /*0052*/ 	.short	0x0018


	//----- nvinfo : EIATTR_PARAM_CBANK
	.align		4
        /*0054*/ 	.byte	0x04, 0x0a
        /*0056*/ 	.short	(.L_17 - .L_16)
	.align		4
.L_16:
        /*0058*/ 	.word	index@(.nv.constant0._Z14compute_weightPdS_d)
        /*005c*/ 	.short	0x0380
        /*005e*/ 	.short	0x0018


	//----- nvinfo : EIATTR_SW_WAR
	.align		4
.L_17:
        /*0060*/ 	.byte	0x04, 0x36
        /*0062*/ 	.short	(.L_19 - .L_18)
.L_18:
        /*0064*/ 	.word	0x00000008
.L_19:


//--------------------- .nv.callgraph             --------------------------
	.section	.nv.callgraph,"",@"SHT_CUDA_CALLGRAPH"
	.align	4
	.sectionentsize	8
	.align		4
        /*0000*/ 	.word	0x00000000
	.align		4
        /*0004*/ 	.word	0xffffffff
	.align		4
        /*0008*/ 	.word	0x00000000
	.align		4
        /*000c*/ 	.word	0xfffffffe
	.align		4
        /*0010*/ 	.word	0x00000000
	.align		4
        /*0014*/ 	.word	0xfffffffd
	.align		4
        /*0018*/ 	.word	0x00000000
	.align		4
        /*001c*/ 	.word	0xfffffffc


//--------------------- .text._Z14compute_weightPdS_d --------------------------
	.section	.text._Z14compute_weightPdS_d,"ax",@progbits
	.align	128
        .global         _Z14compute_weightPdS_d
        .type           _Z14compute_weightPdS_d,@function
        .size           _Z14compute_weightPdS_d,(.L_x_1 - _Z14compute_weightPdS_d)
        .other          _Z14compute_weightPdS_d,@"STO_CUDA_ENTRY STV_DEFAULT"
_Z14compute_weightPdS_d:
.text._Z14compute_weightPdS_d:
[----:B------:R-:W-:Y:S08]  /*0000*/  LDC R1, c[0x0][0x37c] ;  /* 0x0000df00ff017b82 */ /* 0x000ff00000000800 */
[----:B------:R-:W0:Y:S01]  /*0010*/  LDC.64 R2, c[0x0][0x380] ;  /* 0x0000e000ff027b82 */ /* 0x000e220000000a00 */
[----:B------:R-:W0:Y:S01]  /*0020*/  LDCU.64 UR4, c[0x0][0x358] ;  /* 0x00006b00ff0477ac */ /* 0x000e220008000a00 */
[----:B------:R-:W1:Y:S01]  /*0030*/  LDCU.64 UR6, c[0x0][0x390] ;  /* 0x00007200ff0677ac */ /* 0x000e620008000a00 */
[----:B0-----:R-:W1:Y:S02]  /*0040*/  LDG.E.64 R4, desc[UR4][R2.64] ;  /* 0x0000000402047981 */ /* 0x001e64000c1e1b00 */
[----:B-1----:R-:W-:-:S07]  /*0050*/  DADD R4, R4, UR6 ;  /* 0x0000000604047e29 */ /* 0x002fce0008000000 */
[----:B------:R-:W-:Y:S01]  /*0060*/  STG.E.64 desc[UR4][R2.64], R4 ;  /* 0x0000000402007986 */ /* 0x000fe2000c101b04 */
[----:B------:R-:W-:Y:S05]  /*0070*/  EXIT ;  /* 0x000000000000794d */ /* 0x000fea0003800000 */
.L_x_0:
[----:B------:R-:W-:-:S00]  /*0080*/  BRA `(.L_x_0) ;  /* 0xfffffffc00fc7947 */ /* 0x000fc0000383ffff */
[----:B------:R-:W-:-:S00]  /*0090*/  NOP ;  /* 0x0000000000007918 */ /* 0x000fc00000000000 */
        /* <DEDUP_REMOVED lines=14> */
.L_x_1:


//--------------------- .nv.shared.reserved.0     --------------------------
	.section	.nv.shared.reserved.0,"aw",@nobits
	.weak		__nv_reservedSMEM_offset_0_alias
	.size		__nv_reservedSMEM_offset_0_alias, 0, 64
	.other		__nv_reservedSMEM_offset_0_alias,@"STO_CUDA_RESERVED_SHARED STV_DEFAULT"
__nv_reservedSMEM_offset_0_alias:
	.zero		0
	.zero		64


//--------------------- .nv.constant0._Z14compute_weightPdS_d --------------------------
	.section	.nv.constant0._Z14compute_weightPdS_d,"a",@progbits
	.sectionflags	@""
	.align	4
.nv.constant0._Z14compute_weightPdS_d:
	.zero		920


//--------------------- SYMBOLS --------------------------

	.type		.nv.reservedSmem.offset0,@object
	.size		.nv.reservedSmem.offset0,0x4
